//
// Generated by NVIDIA NVVM Compiler
//
// Compiler Build ID: CL-36424714
// Cuda compilation tools, release 13.0, V13.0.88
// Based on NVVM 20.0.0
//

.version 9.0
.target sm_100
.address_size 64

	// .globl	_Z9mulKernelPfPKfS1_i

.visible .entry _Z9mulKernelPfPKfS1_i(
	.param .u64 .ptr .align 1 _Z9mulKernelPfPKfS1_i_param_0,
	.param .u64 .ptr .align 1 _Z9mulKernelPfPKfS1_i_param_1,
	.param .u64 .ptr .align 1 _Z9mulKernelPfPKfS1_i_param_2,
	.param .u32 _Z9mulKernelPfPKfS1_i_param_3
)
{
	.reg .pred 	%p<10>;
	.reg .b32 	%r<40>;
	.reg .b32 	%f<67>;
	.reg .b64 	%rd<67>;

	ld.param.u64 	%rd14, [_Z9mulKernelPfPKfS1_i_param_1];
	ld.param.u64 	%rd15, [_Z9mulKernelPfPKfS1_i_param_2];
	ld.param.u32 	%r18, [_Z9mulKernelPfPKfS1_i_param_3];
	cvta.to.global.u64 	%rd1, %rd15;
	cvta.to.global.u64 	%rd2, %rd14;
	mov.u32 	%r19, %ctaid.y;
	mov.u32 	%r20, %ntid.y;
	mov.u32 	%r21, %tid.y;
	mad.lo.s32 	%r1, %r19, %r20, %r21;
	mov.u32 	%r22, %ctaid.x;
	mov.u32 	%r23, %ntid.x;
	mov.u32 	%r24, %tid.x;
	mad.lo.s32 	%r2, %r22, %r23, %r24;
	max.s32 	%r25, %r1, %r2;
	setp.ge.s32 	%p1, %r25, %r18;
	@%p1 bra 	$L__BB0_13;
	mul.lo.s32 	%r3, %r18, %r1;
	and.b32  	%r4, %r18, 7;
	setp.lt.u32 	%p2, %r18, 8;
	mov.f32 	%f66, 0f00000000;
	mov.b32 	%r38, 0;
	@%p2 bra 	$L__BB0_4;
	and.b32  	%r38, %r18, 2147483640;
	neg.s32 	%r36, %r38;
	mul.wide.s32 	%rd16, %r18, 4;
	add.s64 	%rd3, %rd1, %rd16;
	shl.b32 	%r7, %r18, 3;
	mul.wide.s32 	%rd17, %r18, 8;
	add.s64 	%rd4, %rd1, %rd17;
	mul.wide.s32 	%rd18, %r18, 12;
	add.s64 	%rd5, %rd1, %rd18;
	mul.wide.s32 	%rd19, %r18, 16;
	add.s64 	%rd6, %rd1, %rd19;
	mul.wide.s32 	%rd20, %r18, 20;
	add.s64 	%rd7, %rd1, %rd20;
	mul.wide.s32 	%rd21, %r18, 24;
	add.s64 	%rd8, %rd1, %rd21;
	mul.wide.s32 	%rd22, %r18, 28;
	add.s64 	%rd9, %rd1, %rd22;
	mul.wide.u32 	%rd23, %r3, 4;
	add.s64 	%rd24, %rd23, %rd2;
	add.s64 	%rd66, %rd24, 16;
	mov.f32 	%f66, 0f00000000;
	mov.u32 	%r35, %r2;
$L__BB0_3:
	.pragma "nounroll";
	mul.wide.s32 	%rd25, %r35, 4;
	add.s64 	%rd26, %rd3, %rd25;
	add.s64 	%rd27, %rd4, %rd25;
	add.s64 	%rd28, %rd5, %rd25;
	add.s64 	%rd29, %rd6, %rd25;
	add.s64 	%rd30, %rd7, %rd25;
	add.s64 	%rd31, %rd8, %rd25;
	add.s64 	%rd32, %rd9, %rd25;
	add.s64 	%rd33, %rd1, %rd25;
	ld.global.f32 	%f16, [%rd66+-16];
	ld.global.f32 	%f17, [%rd33];
	fma.rn.f32 	%f18, %f16, %f17, %f66;
	ld.global.f32 	%f19, [%rd66+-12];
	ld.global.f32 	%f20, [%rd26];
	fma.rn.f32 	%f21, %f19, %f20, %f18;
	ld.global.f32 	%f22, [%rd66+-8];
	ld.global.f32 	%f23, [%rd27];
	fma.rn.f32 	%f24, %f22, %f23, %f21;
	ld.global.f32 	%f25, [%rd66+-4];
	ld.global.f32 	%f26, [%rd28];
	fma.rn.f32 	%f27, %f25, %f26, %f24;
	ld.global.f32 	%f28, [%rd66];
	ld.global.f32 	%f29, [%rd29];
	fma.rn.f32 	%f30, %f28, %f29, %f27;
	ld.global.f32 	%f31, [%rd66+4];
	ld.global.f32 	%f32, [%rd30];
	fma.rn.f32 	%f33, %f31, %f32, %f30;
	ld.global.f32 	%f34, [%rd66+8];
	ld.global.f32 	%f35, [%rd31];
	fma.rn.f32 	%f36, %f34, %f35, %f33;
	ld.global.f32 	%f37, [%rd66+12];
	ld.global.f32 	%f38, [%rd32];
	fma.rn.f32 	%f66, %f37, %f38, %f36;
	add.s32 	%r36, %r36, 8;
	add.s32 	%r35, %r35, %r7;
	add.s64 	%rd66, %rd66, 32;
	setp.ne.s32 	%p3, %r36, 0;
	@%p3 bra 	$L__BB0_3;
$L__BB0_4:
	setp.eq.s32 	%p4, %r4, 0;
	@%p4 bra 	$L__BB0_12;
	and.b32  	%r13, %r18, 3;
	setp.lt.u32 	%p5, %r4, 4;
	@%p5 bra 	$L__BB0_7;
	add.s32 	%r27, %r38, %r3;
	mul.wide.u32 	%rd34, %r27, 4;
	add.s64 	%rd35, %rd2, %rd34;
	ld.global.f32 	%f40, [%rd35];
	mad.lo.s32 	%r28, %r38, %r18, %r2;
	mul.wide.s32 	%rd36, %r28, 4;
	add.s64 	%rd37, %rd1, %rd36;
	ld.global.f32 	%f41, [%rd37];
	fma.rn.f32 	%f42, %f40, %f41, %f66;
	cvt.u64.u32 	%rd38, %r3;
	cvt.u64.u32 	%rd39, %r38;
	add.s64 	%rd40, %rd39, %rd38;
	shl.b64 	%rd41, %rd40, 2;
	add.s64 	%rd42, %rd2, %rd41;
	ld.global.f32 	%f43, [%rd42+4];
	mul.wide.s32 	%rd43, %r18, 4;
	add.s64 	%rd44, %rd37, %rd43;
	ld.global.f32 	%f44, [%rd44];
	fma.rn.f32 	%f45, %f43, %f44, %f42;
	ld.global.f32 	%f46, [%rd42+8];
	add.s64 	%rd45, %rd44, %rd43;
	ld.global.f32 	%f47, [%rd45];
	fma.rn.f32 	%f48, %f46, %f47, %f45;
	ld.global.f32 	%f49, [%rd42+12];
	add.s64 	%rd46, %rd45, %rd43;
	ld.global.f32 	%f50, [%rd46];
	fma.rn.f32 	%f66, %f49, %f50, %f48;
	add.s32 	%r38, %r38, 4;
$L__BB0_7:
	setp.eq.s32 	%p6, %r13, 0;
	@%p6 bra 	$L__BB0_12;
	setp.eq.s32 	%p7, %r13, 1;
	@%p7 bra 	$L__BB0_10;
	add.s32 	%r29, %r38, %r3;
	mul.wide.u32 	%rd47, %r29, 4;
	add.s64 	%rd48, %rd2, %rd47;
	ld.global.f32 	%f52, [%rd48];
	mad.lo.s32 	%r30, %r38, %r18, %r2;
	mul.wide.s32 	%rd49, %r30, 4;
	add.s64 	%rd50, %rd1, %rd49;
	ld.global.f32 	%f53, [%rd50];
	fma.rn.f32 	%f54, %f52, %f53, %f66;
	cvt.u64.u32 	%rd51, %r3;
	cvt.u64.u32 	%rd52, %r38;
	add.s64 	%rd53, %rd52, %rd51;
	shl.b64 	%rd54, %rd53, 2;
	add.s64 	%rd55, %rd2, %rd54;
	ld.global.f32 	%f55, [%rd55+4];
	mul.wide.s32 	%rd56, %r18, 4;
	add.s64 	%rd57, %rd50, %rd56;
	ld.global.f32 	%f56, [%rd57];
	fma.rn.f32 	%f66, %f55, %f56, %f54;
	add.s32 	%r38, %r38, 2;
$L__BB0_10:
	and.b32  	%r31, %r18, 1;
	setp.eq.b32 	%p8, %r31, 1;
	not.pred 	%p9, %p8;
	@%p9 bra 	$L__BB0_12;
	add.s32 	%r32, %r38, %r3;
	mul.wide.u32 	%rd58, %r32, 4;
	add.s64 	%rd59, %rd2, %rd58;
	ld.global.f32 	%f57, [%rd59];
	mad.lo.s32 	%r33, %r38, %r18, %r2;
	mul.wide.s32 	%rd60, %r33, 4;
	add.s64 	%rd61, %rd1, %rd60;
	ld.global.f32 	%f58, [%rd61];
	fma.rn.f32 	%f66, %f57, %f58, %f66;
$L__BB0_12:
	ld.param.u64 	%rd65, [_Z9mulKernelPfPKfS1_i_param_0];
	add.s32 	%r34, %r3, %r2;
	cvta.to.global.u64 	%rd62, %rd65;
	mul.wide.s32 	%rd63, %r34, 4;
	add.s64 	%rd64, %rd62, %rd63;
	st.global.f32 	[%rd64], %f66;
$L__BB0_13:
	ret;

}


// ===== COMPILED SASS (sm_100) =====

	.target	sm_100

	.elftype	@"ET_EXEC"


//--------------------- .note.nv.tkinfo           --------------------------
	.section	.note.nv.tkinfo,"",@"SHT_NOTE"
	.sectionflags	@"SHF_NOTE_NV_TKINFO"
	.tkinfo
        /*0018*/ 	.word	0x00000002
        /*0030*/ 	.string	""
        /*0030*/ 	.string	"ptxas"
        /*0030*/ 	.string	"Cuda compilation tools, release 13.0, V13.0.88"
        /*0030*/ 	.string	"Build cuda_13.0.r13.0/compiler.36424714_0"
        /*0030*/ 	.string	"-arch sm_100 -m 64 "



//--------------------- .note.nv.cuinfo           --------------------------
	.section	.note.nv.cuinfo,"",@"SHT_NOTE"
	.sectionflags	@"SHF_NOTE_NV_CUINFO"
        /*0018*/ 	.short	0x0002
        /*001a*/ 	.short	0x0064
        /*001c*/ 	.short	0x0082
	.zero		2


//--------------------- .nv.info                  --------------------------
	.section	.nv.info,"",@"SHT_CUDA_INFO"
	.align	4


	//----- nvinfo : EIATTR_REGCOUNT
	.align		4
        /*0000*/ 	.byte	0x04, 0x2f
        /*0002*/ 	.short	(.L_1 - .L_0)
	.align		4
.L_0:
        /*0004*/ 	.word	index@(_Z9mulKernelPfPKfS1_i)
        /*0008*/ 	.word	0x0000001e


	//----- nvinfo : EIATTR_FRAME_SIZE
	.align		4
.L_1:
        /*000c*/ 	.byte	0x04, 0x11
        /*000e*/ 	.short	(.L_3 - .L_2)
	.align		4
.L_2:
        /*0010*/ 	.word	index@(_Z9mulKernelPfPKfS1_i)
        /*0014*/ 	.word	0x00000000


	//----- nvinfo : EIATTR_MIN_STACK_SIZE
	.align		4
.L_3:
        /*0018*/ 	.byte	0x04, 0x12
        /*001a*/ 	.short	(.L_5 - .L_4)
	.align		4
.L_4:
        /*001c*/ 	.word	index@(_Z9mulKernelPfPKfS1_i)
        /*0020*/ 	.word	0x00000000
.L_5:


//--------------------- .nv.compat                --------------------------
	.section	.nv.compat,"",@"SHT_CUDA_COMPAT_INFO"
	.align	4
        /*0000*/ 	.byte	0x02, 0x09, 0x00, 0x00, 0x02, 0x02, 0x01, 0x00, 0x02, 0x05, 0x05, 0x00, 0x03, 0x07, 0x01, 0x01
        /*0010*/ 	.byte	0x02, 0x03, 0x00, 0x00, 0x02, 0x06, 0x01, 0x00, 0x04, 0x0b, 0x08, 0x00, 0x09, 0x00, 0x00, 0x00
        /*0020*/ 	.byte	0x00, 0x00, 0x00, 0x00


//--------------------- .nv.info._Z9mulKernelPfPKfS1_i --------------------------
	.section	.nv.info._Z9mulKernelPfPKfS1_i,"",@"SHT_CUDA_INFO"
	.sectionflags	@""
	.align	4


	//----- nvinfo : EIATTR_CUDA_API_VERSION
	.align		4
        /*0000*/ 	.byte	0x04, 0x37
        /*0002*/ 	.short	(.L_7 - .L_6)
.L_6:
        /*0004*/ 	.word	0x00000082


	//----- nvinfo : EIATTR_KPARAM_INFO
	.align		4
.L_7:
        /*0008*/ 	.byte	0x04, 0x17
        /*000a*/ 	.short	(.L_9 - .L_8)
.L_8:
        /*000c*/ 	.word	0x00000000
        /*0010*/ 	.short	0x0003
        /*0012*/ 	.short	0x0018
        /*0014*/ 	.byte	0x00, 0xf0, 0x11, 0x00


	//----- nvinfo : EIATTR_KPARAM_INFO
	.align		4
.L_9:
        /*0018*/ 	.byte	0x04, 0x17
        /*001a*/ 	.short	(.L_11 - .L_10)
.L_10:
        /*001c*/ 	.word	0x00000000
        /*0020*/ 	.short	0x0002
        /*0022*/ 	.short	0x0010
        /*0024*/ 	.byte	0x00, 0xf5, 0x21, 0x00


	//----- nvinfo : EIATTR_KPARAM_INFO
	.align		4
.L_11:
        /*0028*/ 	.byte	0x04, 0x17
        /*002a*/ 	.short	(.L_13 - .L_12)
.L_12:
        /*002c*/ 	.word	0x00000000
        /*0030*/ 	.short	0x0001
        /*0032*/ 	.short	0x0008
        /*0034*/ 	.byte	0x00, 0xf5, 0x21, 0x00


	//----- nvinfo : EIATTR_KPARAM_INFO
	.align		4
.L_13:
        /*0038*/ 	.byte	0x04, 0x17
        /*003a*/ 	.short	(.L_15 - .L_14)
.L_14:
        /*003c*/ 	.word	0x00000000
        /*0040*/ 	.short	0x0000
        /*0042*/ 	.short	0x0000
        /*0044*/ 	.byte	0x00, 0xf5, 0x21, 0x00


	//----- nvinfo : EIATTR_SPARSE_MMA_MASK
	.align		4
.L_15:
        /*0048*/ 	.byte	0x03, 0x50
        /*004a*/ 	.short	0x0000


	//----- nvinfo : EIATTR_MAXREG_COUNT
	.align		4
        /*004c*/ 	.byte	0x03, 0x1b
        /*004e*/ 	.short	0x00ff


	//----- nvinfo : EIATTR_MERCURY_ISA_VERSION
	.align		4
        /*0050*/ 	.byte	0x03, 0x5f
        /*0052*/ 	.short	0x0101


	//----- nvinfo : EIATTR_VRC_CTA_INIT_COUNT
	.align		4
        /*0054*/ 	.byte	0x02, 0x4a
	.zero		1
	.zero		1


	//----- nvinfo : EIATTR_EXIT_INSTR_OFFSETS
	.align		4
        /*0058*/ 	.byte	0x04, 0x1c
        /*005a*/ 	.short	(.L_17 - .L_16)


	//   ....[0]....
.L_16:
        /*005c*/ 	.word	0x000000c0


	//   ....[1]....
        /*0060*/ 	.word	0x00000aa0


	//----- nvinfo : EIATTR_CBANK_PARAM_SIZE
	.align		4
.L_17:
        /*0064*/ 	.byte	0x03, 0x19
        /*0066*/ 	.short	0x001c


	//----- nvinfo : EIATTR_PARAM_CBANK
	.align		4
        /*0068*/ 	.byte	0x04, 0x0a
        /*006a*/ 	.short	(.L_19 - .L_18)
	.align		4
.L_18:
        /*006c*/ 	.word	index@(.nv.constant0._Z9mulKernelPfPKfS1_i)
        /*0070*/ 	.short	0x0380
        /*0072*/ 	.short	0x001c


	//----- nvinfo : EIATTR_SW_WAR
	.align		4
.L_19:
        /*0074*/ 	.byte	0x04, 0x36
        /*0076*/ 	.short	(.L_21 - .L_20)
.L_20:
        /*0078*/ 	.word	0x00000008
.L_21:


//--------------------- .nv.callgraph             --------------------------
	.section	.nv.callgraph,"",@"SHT_CUDA_CALLGRAPH"
	.align	4
	.sectionentsize	8
	.align		4
        /*0000*/ 	.word	0x00000000
	.align		4
        /*0004*/ 	.word	0xffffffff
	.align		4
        /*0008*/ 	.word	0x00000000
	.align		4
        /*000c*/ 	.word	0xfffffffe
	.align		4
        /*0010*/ 	.word	0x00000000
	.align		4
        /*0014*/ 	.word	0xfffffffd
	.align		4
        /*0018*/ 	.word	0x00000000
	.align		4
        /*001c*/ 	.word	0xfffffffc


//--------------------- .text._Z9mulKernelPfPKfS1_i --------------------------
	.section	.text._Z9mulKernelPfPKfS1_i,"ax",@progbits
	.align	128
        .global         _Z9mulKernelPfPKfS1_i
        .type           _Z9mulKernelPfPKfS1_i,@function
        .size           _Z9mulKernelPfPKfS1_i,(.L_x_5 - _Z9mulKernelPfPKfS1_i)
        .other          _Z9mulKernelPfPKfS1_i,@"STO_CUDA_ENTRY STV_DEFAULT"
_Z9mulKernelPfPKfS1_i:
.text._Z9mulKernelPfPKfS1_i:
[----:B------:R-:W-:Y:S01]  /*0000*/  LDC R1, c[0x0][0x37c] ;  /* 0x0000df00ff017b82 */ /* 0x000fe20000000800 */
[----:B------:R-:W0:Y:S07]  /*0010*/  S2R R0, SR_TID.Y ;  /* 0x0000000000007919 */ /* 0x000e2e0000002200 */
[----:B------:R-:W0:Y:S01]  /*0020*/  S2UR UR4, SR_CTAID.Y ;  /* 0x00000000000479c3 */ /* 0x000e220000002600 */
[----:B------:R-:W1:Y:S01]  /*0030*/  LDCU UR20, c[0x0][0x398] ;  /* 0x00007300ff1477ac */ /* 0x000e620008000800 */
[----:B------:R-:W2:Y:S06]  /*0040*/  S2R R3, SR_TID.X ;  /* 0x0000000000037919 */ /* 0x000eac0000002100 */
[----:B------:R-:W0:Y:S08]  /*0050*/  LDC R13, c[0x0][0x364] ;  /* 0x0000d900ff0d7b82 */ /* 0x000e300000000800 */
[----:B------:R-:W2:Y:S08]  /*0060*/  S2UR UR5, SR_CTAID.X ;  /* 0x00000000000579c3 */ /* 0x000eb00000002500 */
[----:B------:R-:W2:Y:S01]  /*0070*/  LDC R2, c[0x0][0x360] ;  /* 0x0000d800ff027b82 */ /* 0x000ea20000000800 */
[----:B0-----:R-:W-:-:S02]  /*0080*/  IMAD R13, R13, UR4, R0 ;  /* 0x000000040d0d7c24 */ /* 0x001fc4000f8e0200 */
[----:B--2---:R-:W-:-:S05]  /*0090*/  IMAD R0, R2, UR5, R3 ;  /* 0x0000000502007c24 */ /* 0x004fca000f8e0203 */
[----:B------:R-:W-:-:S04]  /*00a0*/  VIMNMX R2, PT, PT, R13, R0, !PT ;  /* 0x000000000d027248 */ /* 0x000fc80007fe0100 */
[----:B-1----:R-:W-:-:S13]  /*00b0*/  ISETP.GE.AND P0, PT, R2, UR20, PT ;  /* 0x0000001402007c0c */ /* 0x002fda000bf06270 */
[----:B------:R-:W-:Y:S05]  /*00c0*/  @P0 EXIT ;  /* 0x000000000000094d */ /* 0x000fea0003800000 */
[----:B------:R-:W-:Y:S01]  /*00d0*/  UISETP.GE.U32.AND UP0, UPT, UR20, 0x8, UPT ;  /* 0x000000081400788c */ /* 0x000fe2000bf06070 */
[----:B------:R-:W-:Y:S02]  /*00e0*/  HFMA2 R12, -RZ, RZ, 0, 0 ;  /* 0x00000000ff0c7431 */ /* 0x000fe400000001ff */
[----:B------:R-:W-:Y:S01]  /*00f0*/  IMAD R13, R13, UR20, RZ ;  /* 0x000000140d0d7c24 */ /* 0x000fe2000f8e02ff */
[----:B------:R-:W-:Y:S01]  /*0100*/  UMOV UR4, URZ ;  /* 0x000000ff00047c82 */ /* 0x000fe20008000000 */
[----:B------:R-:W0:Y:S04]  /*0110*/  LDCU.64 UR18, c[0x0][0x358] ;  /* 0x00006b00ff1277ac */ /* 0x000e280008000a00 */
[----:B------:R-:W-:Y:S05]  /*0120*/  BRA.U !UP0, `(.L_x_0) ;  /* 0x0000000508007547 */ /* 0x000fea000b800000 */
[----:B------:R-:W1:Y:S01]  /*0130*/  LDC.64 R2, c[0x0][0x388] ;  /* 0x0000e200ff027b82 */ /* 0x000e620000000a00 */
[----:B------:R-:W2:Y:S01]  /*0140*/  LDCU.64 UR22, c[0x0][0x390] ;  /* 0x00007200ff1677ac */ /* 0x000ea20008000a00 */
[----:B------:R-:W-:Y:S02]  /*0150*/  MOV R12, RZ ;  /* 0x000000ff000c7202 */ /* 0x000fe40000000f00 */
[----:B------:R-:W-:Y:S01]  /*0160*/  MOV R14, R0 ;  /* 0x00000000000e7202 */ /* 0x000fe20000000f00 */
[----:B------:R-:W-:-:S04]  /*0170*/  ULOP3.LUT UR4, UR20, 0x7ffffff8, URZ, 0xc0, !UPT ;  /* 0x7ffffff814047892 */ /* 0x000fc8000f8ec0ff */
[----:B------:R-:W-:Y:S02]  /*0180*/  UIADD3 UR5, UPT, UPT, -UR4, URZ, URZ ;  /* 0x000000ff04057290 */ /* 0x000fe4000fffe1ff */
[----:B--2---:R-:W-:Y:S02]  /*0190*/  UIMAD.WIDE UR6, UR20, 0x8, UR22 ;  /* 0x00000008140678a5 */ /* 0x004fe4000f8e0216 */
[----:B------:R-:W-:Y:S02]  /*01a0*/  UIMAD.WIDE UR8, UR20, 0xc, UR22 ;  /* 0x0000000c140878a5 */ /* 0x000fe4000f8e0216 */
[----:B------:R-:W-:Y:S01]  /*01b0*/  UIMAD.WIDE UR10, UR20, 0x10, UR22 ;  /* 0x00000010140a78a5 */ /* 0x000fe2000f8e0216 */
[----:B-1----:R-:W-:Y:S01]  /*01c0*/  IMAD.WIDE.U32 R2, R13, 0x4, R2 ;  /* 0x000000040d027825 */ /* 0x002fe200078e0002 */
[----:B------:R-:W-:Y:S02]  /*01d0*/  UIMAD.WIDE UR12, UR20, 0x14, UR22 ;  /* 0x00000014140c78a5 */ /* 0x000fe4000f8e0216 */
[----:B------:R-:W-:Y:S01]  /*01e0*/  UIMAD.WIDE UR14, UR20, 0x18, UR22 ;  /* 0x00000018140e78a5 */ /* 0x000fe2000f8e0216 */
[----:B------:R-:W-:Y:S01]  /*01f0*/  IADD3 R2, P0, PT, R2, 0x10, RZ ;  /* 0x0000001002027810 */ /* 0x000fe20007f1e0ff */
[----:B------:R-:W-:-:S03]  /*0200*/  UIMAD.WIDE UR16, UR20, 0x1c, UR22 ;  /* 0x0000001c141078a5 */ /* 0x000fc6000f8e0216 */
[----:B------:R-:W-:-:S09]  /*0210*/  IADD3.X R3, PT, PT, RZ, R3, RZ, P0, !PT ;  /* 0x00000003ff037210 */ /* 0x000fd200007fe4ff */
.L_x_1:
[----:B------:R-:W-:Y:S01]  /*0220*/  UIMAD.WIDE UR24, UR20, 0x4, UR22 ;  /* 0x00000004141878a5 */ /* 0x000fe2000f8e0216 */
[----:B------:R-:W-:Y:S01]  /*0230*/  MOV R23, 0x4 ;  /* 0x0000000400177802 */ /* 0x000fe20000000f00 */
[----:B------:R-:W-:Y:S01]  /*0240*/  HFMA2 R25, -RZ, RZ, 0, 2.384185791015625e-07 ;  /* 0x00000004ff197431 */ /* 0x000fe200000001ff */
[----:B0-----:R-:W2:Y:S03]  /*0250*/  LDG.E R21, desc[UR18][R2.64+-0x10] ;  /* 0xfffff01202157981 */ /* 0x001ea6000c1e1900 */
[----:B------:R-:W-:Y:S01]  /*0260*/  IMAD.WIDE R22, R14, R23, UR22 ;  /* 0x000000160e167e25 */ /* 0x000fe2000f8e0217 */
[----:B------:R-:W-:Y:S01]  /*0270*/  MOV R8, UR24 ;  /* 0x0000001800087c02 */ /* 0x000fe20008000f00 */
[----:B------:R-:W3:Y:S01]  /*0280*/  LDG.E R19, desc[UR18][R2.64+-0xc] ;  /* 0xfffff41202137981 */ /* 0x000ee2000c1e1900 */
[----:B------:R-:W-:-:S03]  /*0290*/  MOV R9, UR25 ;  /* 0x0000001900097c02 */ /* 0x000fc60008000f00 */
[----:B------:R-:W2:Y:S01]  /*02a0*/  LDG.E R22, desc[UR18][R22.64] ;  /* 0x0000001216167981 */ /* 0x000ea2000c1e1900 */
[----:B------:R-:W-:Y:S02]  /*02b0*/  IMAD.MOV.U32 R11, RZ, RZ, 0x4 ;  /* 0x00000004ff0b7424 */ /* 0x000fe400078e00ff */
[----:B------:R-:W-:-:S04]  /*02c0*/  IMAD.WIDE R8, R14, 0x4, R8 ;  /* 0x000000040e087825 */ /* 0x000fc800078e0208 */
[----:B------:R-:W-:Y:S01]  /*02d0*/  HFMA2 R7, -RZ, RZ, 0, 2.384185791015625e-07 ;  /* 0x00000004ff077431 */ /* 0x000fe200000001ff */
[----:B------:R-:W-:Y:S01]  /*02e0*/  MOV R5, 0x4 ;  /* 0x0000000400057802 */ /* 0x000fe20000000f00 */
[----:B------:R-:W4:Y:S01]  /*02f0*/  LDG.E R17, desc[UR18][R2.64+-0x8] ;  /* 0xfffff81202117981 */ /* 0x000f22000c1e1900 */
[----:B------:R-:W-:-:S03]  /*0300*/  IMAD.WIDE R24, R14, R25, UR6 ;  /* 0x000000060e187e25 */ /* 0x000fc6000f8e0219 */
[----:B------:R0:W3:Y:S01]  /*0310*/  LDG.E R20, desc[UR18][R8.64] ;  /* 0x0000001208147981 */ /* 0x0000e2000c1e1900 */
[----:B------:R-:W-:-:S03]  /*0320*/  IMAD.WIDE R10, R14, R11, UR8 ;  /* 0x000000080e0a7e25 */ /* 0x000fc6000f8e020b */
[----:B------:R-:W4:Y:S01]  /*0330*/  LDG.E R18, desc[UR18][R24.64] ;  /* 0x0000001218127981 */ /* 0x000f22000c1e1900 */
[----:B------:R-:W-:-:S04]  /*0340*/  IMAD.WIDE R4, R14, R5, UR10 ;  /* 0x0000000a0e047e25 */ /* 0x000fc8000f8e0205 */
[----:B------:R-:W-:Y:S01]  /*0350*/  HFMA2 R27, -RZ, RZ, 0, 2.384185791015625e-07 ;  /* 0x00000004ff1b7431 */ /* 0x000fe200000001ff */
[----:B------:R1:W5:Y:S01]  /*0360*/  LDG.E R16, desc[UR18][R10.64] ;  /* 0x000000120a107981 */ /* 0x000362000c1e1900 */
[C---:B------:R-:W-:Y:S01]  /*0370*/  IMAD.WIDE R6, R14.reuse, R7, UR12 ;  /* 0x0000000c0e067e25 */ /* 0x040fe2000f8e0207 */
[----:B0-----:R-:W-:Y:S02]  /*0380*/  MOV R9, 0x4 ;  /* 0x0000000400097802 */ /* 0x001fe40000000f00 */
[----:B------:R-:W5:Y:S04]  /*0390*/  LDG.E R15, desc[UR18][R2.64+-0x4] ;  /* 0xfffffc12020f7981 */ /* 0x000f68000c1e1900 */
[----:B------:R0:W5:Y:S01]  /*03a0*/  LDG.E R4, desc[UR18][R4.64] ;  /* 0x0000001204047981 */ /* 0x000162000c1e1900 */
[----:B------:R-:W-:-:S03]  /*03b0*/  IMAD.WIDE R8, R14, R9, UR14 ;  /* 0x0000000e0e087e25 */ /* 0x000fc6000f8e0209 */
[----:B------:R-:W5:Y:S01]  /*03c0*/  LDG.E R23, desc[UR18][R2.64] ;  /* 0x0000001202177981 */ /* 0x000f62000c1e1900 */
[----:B-1----:R-:W-:-:S03]  /*03d0*/  IMAD.WIDE R10, R14, R27, UR16 ;  /* 0x000000100e0a7e25 */ /* 0x002fc6000f8e021b */
[----:B------:R-:W5:Y:S04]  /*03e0*/  LDG.E R7, desc[UR18][R6.64] ;  /* 0x0000001206077981 */ /* 0x000f68000c1e1900 */
[----:B------:R-:W5:Y:S04]  /*03f0*/  LDG.E R24, desc[UR18][R2.64+0x4] ;  /* 0x0000041202187981 */ /* 0x000f68000c1e1900 */
[----:B------:R-:W5:Y:S04]  /*0400*/  LDG.E R8, desc[UR18][R8.64] ;  /* 0x0000001208087981 */ /* 0x000f68000c1e1900 */
[----:B------:R-:W5:Y:S04]  /*0410*/  LDG.E R25, desc[UR18][R2.64+0x8] ;  /* 0x0000081202197981 */ /* 0x000f68000c1e1900 */
[----:B------:R-:W5:Y:S04]  /*0420*/  LDG.E R10, desc[UR18][R10.64] ;  /* 0x000000120a0a7981 */ /* 0x000f68000c1e1900 */
[----:B------:R1:W5:Y:S01]  /*0430*/  LDG.E R27, desc[UR18][R2.64+0xc] ;  /* 0x00000c12021b7981 */ /* 0x000362000c1e1900 */
[----:B------:R-:W-:-:S04]  /*0440*/  UIADD3 UR5, UPT, UPT, UR5, 0x8, URZ ;  /* 0x0000000805057890 */ /* 0x000fc8000fffe0ff */
[----:B------:R-:W-:Y:S01]  /*0450*/  UISETP.NE.AND UP0, UPT, UR5, URZ, UPT ;  /* 0x000000ff0500728c */ /* 0x000fe2000bf05270 */
[----:B0-----:R-:W-:Y:S02]  /*0460*/  MOV R5, UR20 ;  /* 0x0000001400057c02 */ /* 0x001fe40008000f00 */
[----:B-1----:R-:W-:-:S03]  /*0470*/  IADD3 R2, P0, PT, R2, 0x20, RZ ;  /* 0x0000002002027810 */ /* 0x002fc60007f1e0ff */
[----:B------:R-:W-:Y:S01]  /*0480*/  IMAD R14, R5, 0x8, R14 ;  /* 0x00000008050e7824 */ /* 0x000fe200078e020e */
[----:B------:R-:W-:Y:S01]  /*0490*/  IADD3.X R3, PT, PT, RZ, R3, RZ, P0, !PT ;  /* 0x00000003ff037210 */ /* 0x000fe200007fe4ff */
[----:B--2---:R-:W-:-:S04]  /*04a0*/  FFMA R22, R21, R22, R12 ;  /* 0x0000001615167223 */ /* 0x004fc8000000000c */
[----:B---3--:R-:W-:-:S04]  /*04b0*/  FFMA R20, R19, R20, R22 ;  /* 0x0000001413147223 */ /* 0x008fc80000000016 */
[----:B----4-:R-:W-:-:S04]  /*04c0*/  FFMA R18, R17, R18, R20 ;  /* 0x0000001211127223 */ /* 0x010fc80000000014 */
[----:B-----5:R-:W-:-:S04]  /*04d0*/  FFMA R16, R15, R16, R18 ;  /* 0x000000100f107223 */ /* 0x020fc80000000012 */
[----:B------:R-:W-:-:S04]  /*04e0*/  FFMA R23, R23, R4, R16 ;  /* 0x0000000417177223 */ /* 0x000fc80000000010 */
[----:B------:R-:W-:-:S04]  /*04f0*/  FFMA R24, R24, R7, R23 ;  /* 0x0000000718187223 */ /* 0x000fc80000000017 */
[----:B------:R-:W-:-:S04]  /*0500*/  FFMA R8, R25, R8, R24 ;  /* 0x0000000819087223 */ /* 0x000fc80000000018 */
[----:B------:R-:W-:Y:S01]  /*0510*/  FFMA R12, R27, R10, R8 ;  /* 0x0000000a1b0c7223 */ /* 0x000fe20000000008 */
[----:B------:R-:W-:Y:S06]  /*0520*/  BRA.U UP0, `(.L_x_1) ;  /* 0xfffffffd003c7547 */ /* 0x000fec000b83ffff */
.L_x_0:
[----:B------:R-:W-:-:S04]  /*0530*/  ULOP3.LUT UR6, UR20, 0x7, URZ, 0xc0, !UPT ;  /* 0x0000000714067892 */ /* 0x000fc8000f8ec0ff */
[----:B------:R-:W-:-:S09]  /*0540*/  UISETP.NE.AND UP0, UPT, UR6, URZ, UPT ;  /* 0x000000ff0600728c */ /* 0x000fd2000bf05270 */
[----:B------:R-:W-:Y:S05]  /*0550*/  BRA.U !UP0, `(.L_x_2) ;  /* 0x0000000508407547 */ /* 0x000fea000b800000 */
[----:B------:R-:W-:Y:S02]  /*0560*/  UISETP.GE.U32.AND UP0, UPT, UR6, 0x4, UPT ;  /* 0x000000040600788c */ /* 0x000fe4000bf06070 */
[----:B------:R-:W-:-:S04]  /*0570*/  ULOP3.LUT UR5, UR20, 0x3, URZ, 0xc0, !UPT ;  /* 0x0000000314057892 */ /* 0x000fc8000f8ec0ff */
[----:B------:R-:W-:-:S03]  /*0580*/  UISETP.NE.AND UP1, UPT, UR5, URZ, UPT ;  /* 0x000000ff0500728c */ /* 0x000fc6000bf25270 */
[----:B------:R-:W-:Y:S08]  /*0590*/  BRA.U !UP0, `(.L_x_3) ;  /* 0x00000001087c7547 */ /* 0x000ff0000b800000 */
[----:B------:R-:W1:Y:S01]  /*05a0*/  LDC.64 R6, c[0x0][0x390] ;  /* 0x0000e400ff067b82 */ /* 0x000e620000000a00 */
[----:B------:R-:W2:Y:S01]  /*05b0*/  LDCU.64 UR6, c[0x0][0x388] ;  /* 0x00007100ff0677ac */ /* 0x000ea20008000a00 */
[----:B------:R-:W-:Y:S02]  /*05c0*/  MOV R9, UR4 ;  /* 0x0000000400097c02 */ /* 0x000fe40008000f00 */
[C---:B------:R-:W-:Y:S02]  /*05d0*/  IADD3 R3, PT, PT, R13.reuse, UR4, RZ ;  /* 0x000000040d037c10 */ /* 0x040fe4000fffe0ff */
[----:B------:R-:W-:Y:S01]  /*05e0*/  IADD3 R10, P0, PT, R13, UR4, RZ ;  /* 0x000000040d0a7c10 */ /* 0x000fe2000ff1e0ff */
[----:B------:R-:W-:Y:S01]  /*05f0*/  IMAD R9, R9, UR20, R0 ;  /* 0x0000001409097c24 */ /* 0x000fe2000f8e0200 */
[----:B------:R-:W3:Y:S01]  /*0600*/  LDC.64 R4, c[0x0][0x388] ;  /* 0x0000e200ff047b82 */ /* 0x000ee20000000a00 */
[----:B------:R-:W-:Y:S02]  /*0610*/  MOV R11, UR20 ;  /* 0x00000014000b7c02 */ /* 0x000fe40008000f00 */
[----:B------:R-:W-:Y:S01]  /*0620*/  MOV R15, UR20 ;  /* 0x00000014000f7c02 */ /* 0x000fe20008000f00 */
[----:B-1----:R-:W-:Y:S01]  /*0630*/  IMAD.WIDE R6, R9, 0x4, R6 ;  /* 0x0000000409067825 */ /* 0x002fe200078e0206 */
[----:B------:R-:W-:-:S05]  /*0640*/  MOV R9, UR20 ;  /* 0x0000001400097c02 */ /* 0x000fca0008000f00 */
[----:B------:R-:W-:Y:S02]  /*0650*/  IMAD.WIDE R8, R9, 0x4, R6 ;  /* 0x0000000409087825 */ /* 0x000fe400078e0206 */
[----:B0-----:R-:W4:Y:S02]  /*0660*/  LDG.E R6, desc[UR18][R6.64] ;  /* 0x0000001206067981 */ /* 0x001f24000c1e1900 */
[----:B---3--:R-:W-:Y:S01]  /*0670*/  IMAD.WIDE.U32 R4, R3, 0x4, R4 ;  /* 0x0000000403047825 */ /* 0x008fe200078e0004 */
[----:B------:R-:W-:Y:S01]  /*0680*/  IADD3.X R3, PT, PT, RZ, RZ, RZ, P0, !PT ;  /* 0x000000ffff037210 */ /* 0x000fe200007fe4ff */
[----:B------:R-:W3:Y:S01]  /*0690*/  LDG.E R17, desc[UR18][R8.64] ;  /* 0x0000001208117981 */ /* 0x000ee2000c1e1900 */
[----:B--2---:R-:W-:-:S03]  /*06a0*/  LEA R2, P0, R10, UR6, 0x2 ;  /* 0x000000060a027c11 */ /* 0x004fc6000f8010ff */
[----:B------:R-:W4:Y:S01]  /*06b0*/  LDG.E R5, desc[UR18][R4.64] ;  /* 0x0000001204057981 */ /* 0x000f22000c1e1900 */
[----:B------:R-:W-:Y:S01]  /*06c0*/  LEA.HI.X R3, R10, UR7, R3, 0x2, P0 ;  /* 0x000000070a037c11 */ /* 0x000fe200080f1403 */
[----:B------:R-:W-:-:S04]  /*06d0*/  IMAD.WIDE R10, R11, 0x4, R8 ;  /* 0x000000040b0a7825 */ /* 0x000fc800078e0208 */
[----:B------:R-:W3:Y:S01]  /*06e0*/  LDG.E R16, desc[UR18][R2.64+0x4] ;  /* 0x0000041202107981 */ /* 0x000ee2000c1e1900 */
[----:B------:R-:W-:-:S03]  /*06f0*/  IMAD.WIDE R14, R15, 0x4, R10 ;  /* 0x000000040f0e7825 */ /* 0x000fc600078e020a */
[----:B------:R-:W2:Y:S04]  /*0700*/  LDG.E R19, desc[UR18][R10.64] ;  /* 0x000000120a137981 */ /* 0x000ea8000c1e1900 */
[----:B------:R-:W2:Y:S04]  /*0710*/  LDG.E R18, desc[UR18][R2.64+0x8] ;  /* 0x0000081202127981 */ /* 0x000ea8000c1e1900 */
[----:B------:R-:W5:Y:S04]  /*0720*/  LDG.E R20, desc[UR18][R2.64+0xc] ;  /* 0x00000c1202147981 */ /* 0x000f68000c1e1900 */
[----:B------:R-:W5:Y:S01]  /*0730*/  LDG.E R14, desc[UR18][R14.64] ;  /* 0x000000120e0e7981 */ /* 0x000f62000c1e1900 */
[----:B------:R-:W-:Y:S01]  /*0740*/  UIADD3 UR4, UPT, UPT, UR4, 0x4, URZ ;  /* 0x0000000404047890 */ /* 0x000fe2000fffe0ff */
[----:B----4-:R-:W-:-:S04]  /*0750*/  FFMA R5, R5, R6, R12 ;  /* 0x0000000605057223 */ /* 0x010fc8000000000c */
[----:B---3--:R-:W-:-:S04]  /*0760*/  FFMA R5, R16, R17, R5 ;  /* 0x0000001110057223 */ /* 0x008fc80000000005 */
[----:B--2---:R-:W-:-:S04]  /*0770*/  FFMA R5, R18, R19, R5 ;  /* 0x0000001312057223 */ /* 0x004fc80000000005 */
[----:B-----5:R-:W-:-:S07]  /*0780*/  FFMA R12, R20, R14, R5 ;  /* 0x0000000e140c7223 */ /* 0x020fce0000000005 */
.L_x_3:
[----:B------:R-:W-:Y:S05]  /*0790*/  BRA.U !UP1, `(.L_x_2) ;  /* 0x0000000109b07547 */ /* 0x000fea000b800000 */
[----:B------:R-:W-:Y:S01]  /*07a0*/  UISETP.NE.AND UP0, UPT, UR5, 0x1, UPT ;  /* 0x000000010500788c */ /* 0x000fe2000bf05270 */
[----:B------:R-:W-:Y:S01]  /*07b0*/  MOV R7, UR4 ;  /* 0x0000000400077c02 */ /* 0x000fe20008000f00 */
[----:B------:R-:W-:Y:S02]  /*07c0*/  ULOP3.LUT UR5, UR20, 0x1, URZ, 0xc0, !UPT ;  /* 0x0000000114057892 */ /* 0x000fe4000f8ec0ff */
[----:B------:R-:W-:Y:S02]  /*07d0*/  IMAD.U32 R15, RZ, RZ, UR20 ;  /* 0x00000014ff0f7e24 */ /* 0x000fe4000f8e00ff */
[----:B------:R-:W-:Y:S01]  /*07e0*/  UISETP.NE.U32.AND UP1, UPT, UR5, 0x1, UPT ;  /* 0x000000010500788c */ /* 0x000fe2000bf25070 */
[----:B------:R-:W-:-:S04]  /*07f0*/  PLOP3.LUT P1, PT, PT, PT, UP0, 0x80, 0x8 ;  /* 0x000000000008781c */ /* 0x000fc80003f2f008 */
[----:B------:R-:W1:Y:S01]  /*0800*/  @UP0 LDCU.64 UR6, c[0x0][0x388] ;  /* 0x00007100ff0607ac */ /* 0x000e620008000a00 */
[----:B------:R-:W-:Y:S01]  /*0810*/  PLOP3.LUT P0, PT, PT, PT, UP1, 0x80, 0x8 ;  /* 0x000000000008781c */ /* 0x000fe20003f0f018 */
[----:B------:R-:W2:Y:S01]  /*0820*/  @UP0 LDCU.64 UR8, c[0x0][0x390] ;  /* 0x00007200ff0807ac */ /* 0x000ea20008000a00 */
[----:B------:R-:W3:Y:S06]  /*0830*/  @UP0 LDCU.64 UR10, c[0x0][0x388] ;  /* 0x00007100ff0a07ac */ /* 0x000eec0008000a00 */
[C---:B------:R-:W-:Y:S01]  /*0840*/  @P1 VIADD R3, R13.reuse, UR4 ;  /* 0x000000040d031c36 */ /* 0x040fe20008000000 */
[----:B------:R-:W-:Y:S01]  /*0850*/  @P1 IADD3 R6, P2, PT, R13, UR4, RZ ;  /* 0x000000040d061c10 */ /* 0x000fe2000ff5e0ff */
[----:B------:R-:W4:Y:S01]  /*0860*/  @!UP1 LDCU.64 UR12, c[0x0][0x388] ;  /* 0x00007100ff0c97ac */ /* 0x000f220008000a00 */
[----:B------:R-:W-:Y:S01]  /*0870*/  @UP0 UIADD3 UR4, UPT, UPT, UR4, 0x2, URZ ;  /* 0x0000000204040890 */ /* 0x000fe2000fffe0ff */
[----:B-1----:R-:W-:-:S02]  /*0880*/  MOV R10, UR6 ;  /* 0x00000006000a7c02 */ /* 0x002fc40008000f00 */
[----:B------:R-:W-:Y:S01]  /*0890*/  MOV R11, UR7 ;  /* 0x00000007000b7c02 */ /* 0x000fe20008000f00 */
[----:B------:R-:W1:Y:S01]  /*08a0*/  @!UP1 LDCU.64 UR6, c[0x0][0x390] ;  /* 0x00007200ff0697ac */ /* 0x000e620008000a00 */
[----:B--2---:R-:W-:Y:S02]  /*08b0*/  MOV R4, UR8 ;  /* 0x0000000800047c02 */ /* 0x004fe40008000f00 */
[----:B------:R-:W-:Y:S01]  /*08c0*/  MOV R5, UR9 ;  /* 0x0000000900057c02 */ /* 0x000fe20008000f00 */
[----:B------:R-:W-:-:S04]  /*08d0*/  @P1 IMAD.WIDE.U32 R10, R3, 0x4, R10 ;  /* 0x00000004030a1825 */ /* 0x000fc800078e000a */
[----:B------:R-:W-:Y:S01]  /*08e0*/  @P1 IMAD R3, R7, UR20, R0 ;  /* 0x0000001407031c24 */ /* 0x000fe2000f8e0200 */
[----:B------:R-:W-:Y:S01]  /*08f0*/  @P1 IADD3.X R7, PT, PT, RZ, RZ, RZ, P2, !PT ;  /* 0x000000ffff071210 */ /* 0x000fe200017fe4ff */
[----:B0-----:R-:W2:Y:S01]  /*0900*/  @P1 LDG.E R11, desc[UR18][R10.64] ;  /* 0x000000120a0b1981 */ /* 0x001ea2000c1e1900 */
[C---:B---3--:R-:W-:Y:S01]  /*0910*/  @P1 LEA R2, P2, R6.reuse, UR10, 0x2 ;  /* 0x0000000a06021c11 */ /* 0x048fe2000f8410ff */
[----:B------:R-:W-:Y:S01]  /*0920*/  @P1 IMAD.WIDE R4, R3, 0x4, R4 ;  /* 0x0000000403041825 */ /* 0x000fe200078e0204 */
[----:B------:R-:W-:Y:S02]  /*0930*/  MOV R19, UR4 ;  /* 0x0000000400137c02 */ /* 0x000fe40008000f00 */
[----:B------:R-:W-:Y:S02]  /*0940*/  @P1 LEA.HI.X R3, R6, UR11, R7, 0x2, P2 ;  /* 0x0000000b06031c11 */ /* 0x000fe400090f1407 */
[----:B----4-:R-:W-:Y:S01]  /*0950*/  MOV R6, UR12 ;  /* 0x0000000c00067c02 */ /* 0x010fe20008000f00 */
[----:B------:R-:W-:Y:S01]  /*0960*/  @P1 IMAD.WIDE R14, R15, 0x4, R4 ;  /* 0x000000040f0e1825 */ /* 0x000fe200078e0204 */
[----:B------:R-:W-:Y:S01]  /*0970*/  MOV R7, UR13 ;  /* 0x0000000d00077c02 */ /* 0x000fe20008000f00 */
[----:B------:R-:W2:Y:S01]  /*0980*/  @P1 LDG.E R4, desc[UR18][R4.64] ;  /* 0x0000001204041981 */ /* 0x000ea2000c1e1900 */
[----:B------:R-:W-:Y:S01]  /*0990*/  @!P0 IADD3 R17, PT, PT, R13, UR4, RZ ;  /* 0x000000040d118c10 */ /* 0x000fe2000fffe0ff */
[----:B------:R-:W-:Y:S01]  /*09a0*/  @!P0 IMAD R19, R19, UR20, R0 ;  /* 0x0000001413138c24 */ /* 0x000fe2000f8e0200 */
[----:B-1----:R-:W-:Y:S01]  /*09b0*/  MOV R8, UR6 ;  /* 0x0000000600087c02 */ /* 0x002fe20008000f00 */
[----:B------:R-:W3:Y:S01]  /*09c0*/  @P1 LDG.E R14, desc[UR18][R14.64] ;  /* 0x000000120e0e1981 */ /* 0x000ee2000c1e1900 */
[----:B------:R-:W-:Y:S01]  /*09d0*/  MOV R9, UR7 ;  /* 0x0000000700097c02 */ /* 0x000fe20008000f00 */
[----:B------:R-:W-:-:S02]  /*09e0*/  @!P0 IMAD.WIDE.U32 R6, R17, 0x4, R6 ;  /* 0x0000000411068825 */ /* 0x000fc400078e0006 */
[----:B------:R-:W3:Y:S02]  /*09f0*/  @P1 LDG.E R2, desc[UR18][R2.64+0x4] ;  /* 0x0000041202021981 */ /* 0x000ee4000c1e1900 */
[----:B------:R-:W-:Y:S02]  /*0a00*/  @!P0 IMAD.WIDE R8, R19, 0x4, R8 ;  /* 0x0000000413088825 */ /* 0x000fe400078e0208 */
[----:B------:R-:W4:Y:S04]  /*0a10*/  @!P0 LDG.E R7, desc[UR18][R6.64] ;  /* 0x0000001206078981 */ /* 0x000f28000c1e1900 */
[----:B------:R-:W4:Y:S01]  /*0a20*/  @!P0 LDG.E R8, desc[UR18][R8.64] ;  /* 0x0000001208088981 */ /* 0x000f22000c1e1900 */
[----:B--2---:R-:W-:-:S04]  /*0a30*/  @P1 FFMA R11, R11, R4, R12 ;  /* 0x000000040b0b1223 */ /* 0x004fc8000000000c */
[----:B---3--:R-:W-:-:S04]  /*0a40*/  @P1 FFMA R12, R2, R14, R11 ;  /* 0x0000000e020c1223 */ /* 0x008fc8000000000b */
[----:B----4-:R-:W-:-:S07]  /*0a50*/  @!P0 FFMA R12, R7, R8, R12 ;  /* 0x00000008070c8223 */ /* 0x010fce000000000c */
.L_x_2:
[----:B------:R-:W1:Y:S01]  /*0a60*/  LDC.64 R2, c[0x0][0x380] ;  /* 0x0000e000ff027b82 */ /* 0x000e620000000a00 */
[----:B------:R-:W-:-:S05]  /*0a70*/  IADD3 R13, PT, PT, R0, R13, RZ ;  /* 0x0000000d000d7210 */ /* 0x000fca0007ffe0ff */
[----:B-1----:R-:W-:-:S05]  /*0a80*/  IMAD.WIDE R2, R13, 0x4, R2 ;  /* 0x000000040d027825 */ /* 0x002fca00078e0202 */
[----:B0-----:R-:W-:Y:S01]  /*0a90*/  STG.E desc[UR18][R2.64], R12 ;  /* 0x0000000c02007986 */ /* 0x001fe2000c101912 */
[----:B------:R-:W-:Y:S05]  /*0aa0*/  EXIT ;  /* 0x000000000000794d */ /* 0x000fea0003800000 */
.L_x_4:
[----:B------:R-:W-:-:S00]  /*0ab0*/  BRA `(.L_x_4) ;  /* 0xfffffffc00fc7947 */ /* 0x000fc0000383ffff */
[----:B------:R-:W-:-:S00]  /*0ac0*/  NOP ;  /* 0x0000000000007918 */ /* 0x000fc00000000000 */
        /* <DEDUP_REMOVED lines=11> */
.L_x_5:


//--------------------- .nv.shared.reserved.0     --------------------------
	.section	.nv.shared.reserved.0,"aw",@nobits
	.weak		__nv_reservedSMEM_offset_0_alias
	.size		__nv_reservedSMEM_offset_0_alias, 0, 64
	.other		__nv_reservedSMEM_offset_0_alias,@"STO_CUDA_RESERVED_SHARED STV_DEFAULT"
__nv_reservedSMEM_offset_0_alias:
	.zero		0
	.zero		64


//--------------------- .nv.constant0._Z9mulKernelPfPKfS1_i --------------------------
	.section	.nv.constant0._Z9mulKernelPfPKfS1_i,"a",@progbits
	.sectionflags	@""
	.align	4
.nv.constant0._Z9mulKernelPfPKfS1_i:
	.zero		924


//--------------------- SYMBOLS --------------------------

	.type		.nv.reservedSmem.offset0,@object
	.size		.nv.reservedSmem.offset0,0x4
